	.headerflags	@"EF_CUDA_TEXMODE_UNIFIED EF_CUDA_64BIT_ADDRESS EF_CUDA_ACCELERATORS EF_CUDA_SM90 EF_CUDA_VIRTUAL_SM(EF_CUDA_SM90)"
	.elftype	@"ET_EXEC"


//--------------------- .nv.info                  --------------------------
	.section	.nv.info,"",@"SHT_CUDA_INFO"
	.align	4


	//----- nvinfo : EIATTR_REGCOUNT
	.align		4
        /*0000*/ 	.byte	0x04, 0x2f
        /*0002*/ 	.short	(.L_1 - .L_0)
	.align		4
.L_0:
        /*0004*/ 	.word	index@(triton_poi_fused_add_6)
        /*0008*/ 	.word	0x0000000c


	//----- nvinfo : EIATTR_MIN_STACK_SIZE
	.align		4
.L_1:
        /*000c*/ 	.byte	0x04, 0x12
        /*000e*/ 	.short	(.L_3 - .L_2)
	.align		4
.L_2:
        /*0010*/ 	.word	index@(triton_poi_fused_add_6)
        /*0014*/ 	.word	0x00000000


	//----- nvinfo : EIATTR_FRAME_SIZE
	.align		4
.L_3:
        /*0018*/ 	.byte	0x04, 0x11
        /*001a*/ 	.short	(.L_5 - .L_4)
	.align		4
.L_4:
        /*001c*/ 	.word	index@(triton_poi_fused_add_6)
        /*0020*/ 	.word	0x00000000


	//----- nvinfo : EIATTR_MIN_STACK_SIZE
	.align		4
.L_5:
        /*0024*/ 	.byte	0x04, 0x12
        /*0026*/ 	.short	(.L_7 - .L_6)
	.align		4
.L_6:
        /*0028*/ 	.word	index@(triton_poi_fused_add_6)
        /*002c*/ 	.word	0x00000000
.L_7:


//--------------------- .nv.info.triton_poi_fused_add_6 --------------------------
	.section	.nv.info.triton_poi_fused_add_6,"",@"SHT_CUDA_INFO"
	.sectionflags	@""
	.align	4


	//----- nvinfo : EIATTR_CUDA_API_VERSION
	.align		4
        /*0000*/ 	.byte	0x04, 0x37
        /*0002*/ 	.short	(.L_9 - .L_8)
.L_8:
        /*0004*/ 	.word	0x0000007c


	//----- nvinfo : EIATTR_KPARAM_INFO
	.align		4
.L_9:
        /*0008*/ 	.byte	0x04, 0x17
        /*000a*/ 	.short	(.L_11 - .L_10)
.L_10:
        /*000c*/ 	.word	0x00000000
        /*0010*/ 	.short	0x0002
        /*0012*/ 	.short	0x0010
        /*0014*/ 	.byte	0x00, 0xf0, 0x11, 0x00


	//----- nvinfo : EIATTR_KPARAM_INFO
	.align		4
.L_11:
        /*0018*/ 	.byte	0x04, 0x17
        /*001a*/ 	.short	(.L_13 - .L_12)
.L_12:
        /*001c*/ 	.word	0x00000000
        /*0020*/ 	.short	0x0001
        /*0022*/ 	.short	0x0008
        /*0024*/ 	.byte	0x00, 0xf4, 0x21, 0x00


	//----- nvinfo : EIATTR_KPARAM_INFO
	.align		4
.L_13:
        /*0028*/ 	.byte	0x04, 0x17
        /*002a*/ 	.short	(.L_15 - .L_14)
.L_14:
        /*002c*/ 	.word	0x00000000
        /*0030*/ 	.short	0x0000
        /*0032*/ 	.short	0x0000
        /*0034*/ 	.byte	0x00, 0xf4, 0x21, 0x00


	//----- nvinfo : EIATTR_SPARSE_MMA_MASK
	.align		4
.L_15:
        /*0038*/ 	.byte	0x03, 0x50
        /*003a*/ 	.short	0x0000


	//----- nvinfo : EIATTR_MAXREG_COUNT
	.align		4
        /*003c*/ 	.byte	0x03, 0x1b
        /*003e*/ 	.short	0x00ff


	//----- nvinfo : EIATTR_EXIT_INSTR_OFFSETS
	.align		4
        /*0040*/ 	.byte	0x04, 0x1c
        /*0042*/ 	.short	(.L_17 - .L_16)


	//   ....[0]....
.L_16:
        /*0044*/ 	.word	0x00000120


	//   ....[1]....
        /*0048*/ 	.word	0x00000140


	//----- nvinfo : EIATTR_REQNTID
	.align		4
.L_17:
        /*004c*/ 	.byte	0x04, 0x10
        /*004e*/ 	.short	(.L_19 - .L_18)
.L_18:
        /*0050*/ 	.word	0x00000020
        /*0054*/ 	.word	0x00000001
        /*0058*/ 	.word	0x00000001


	//----- nvinfo : EIATTR_CBANK_PARAM_SIZE
	.align		4
.L_19:
        /*005c*/ 	.byte	0x03, 0x19
        /*005e*/ 	.short	0x0014


	//----- nvinfo : EIATTR_PARAM_CBANK
	.align		4
        /*0060*/ 	.byte	0x04, 0x0a
        /*0062*/ 	.short	(.L_21 - .L_20)
	.align		4
.L_20:
        /*0064*/ 	.word	index@(.nv.constant0.triton_poi_fused_add_6)
        /*0068*/ 	.short	0x0210
        /*006a*/ 	.short	0x0014


	//----- nvinfo : EIATTR_SW_WAR
	.align		4
.L_21:
        /*006c*/ 	.byte	0x04, 0x36
        /*006e*/ 	.short	(.L_23 - .L_22)
.L_22:
        /*0070*/ 	.word	0x00000008
.L_23:


//--------------------- .nv.callgraph             --------------------------
	.section	.nv.callgraph,"",@"SHT_CUDA_CALLGRAPH"
	.align	4
	.sectionentsize	8
	.align		4
        /*0000*/ 	.word	0x00000000
	.align		4
        /*0004*/ 	.word	0xffffffff
	.align		4
        /*0008*/ 	.word	0x00000000
	.align		4
        /*000c*/ 	.word	0xfffffffe
	.align		4
        /*0010*/ 	.word	0x00000000
	.align		4
        /*0014*/ 	.word	0xfffffffd
	.align		4
        /*0018*/ 	.word	0x00000000
	.align		4
        /*001c*/ 	.word	0xfffffffc


//--------------------- .text.triton_poi_fused_add_6 --------------------------
	.section	.text.triton_poi_fused_add_6,"ax",@progbits
	.align	128
        .global         triton_poi_fused_add_6
        .type           triton_poi_fused_add_6,@function
        .size           triton_poi_fused_add_6,(.L_x_1 - triton_poi_fused_add_6)
        .other          triton_poi_fused_add_6,@"STO_CUDA_ENTRY STV_DEFAULT"
triton_poi_fused_add_6:
.text.triton_poi_fused_add_6:
[----:B------:R-:W0:Y:S02]  /*0000*/  LDC R1, c[0x0][0x28] ;  /* 0x00000a00ff017b82 */ /* 0x000e240000000800 */
[----:B------:R-:W1:Y:S01]  /*0010*/  S2R R0, SR_TID.X ;  /* 0x0000000000007919 */ /* 0x000e620000002100 */
[----:B------:R-:W2:Y:S01]  /*0020*/  LDC.64 R4, c[0x0][0x218] ;  /* 0x00008600ff047b82 */ /* 0x000ea20000000a00 */
[----:B------:R-:W-:Y:S01]  /*0030*/  CS2R R8, SRZ ;  /* 0x0000000000087805 */ /* 0x000fe2000001ff00 */
[----:B------:R-:W-:Y:S01]  /*0040*/  ULDC.64 UR4, c[0x0][0x208] ;  /* 0x0000820000047ab9 */ /* 0x000fe20000000a00 */
[----:B------:R-:W3:Y:S05]  /*0050*/  S2R R7, SR_CTAID.X ;  /* 0x0000000000077919 */ /* 0x000eea0000002500 */
[----:B------:R-:W4:Y:S01]  /*0060*/  LDC.64 R2, c[0x0][0x210] ;  /* 0x00008400ff027b82 */ /* 0x000f220000000a00 */
[----:B-1----:R-:W-:-:S04]  /*0070*/  SHF.L.U32 R0, R0, 0x1, RZ ;  /* 0x0000000100007819 */ /* 0x002fc800000006ff */
[----:B------:R-:W-:-:S04]  /*0080*/  LOP3.LUT R0, R0, 0x3e, RZ, 0xc0, !PT ;  /* 0x0000003e00007812 */ /* 0x000fc800078ec0ff */
[----:B---3--:R-:W-:-:S04]  /*0090*/  LEA R7, R7, R0, 0x6 ;  /* 0x0000000007077211 */ /* 0x008fc800078e30ff */
[C---:B------:R-:W-:Y:S01]  /*00a0*/  ISETP.GE.AND P0, PT, R7.reuse, 0x40, PT ;  /* 0x000000400700780c */ /* 0x040fe20003f06270 */
[----:B--2---:R-:W-:-:S04]  /*00b0*/  IMAD.WIDE R4, R7, 0x4, R4 ;  /* 0x0000000407047825 */ /* 0x004fc800078e0204 */
[----:B----4-:R-:W-:Y:S01]  /*00c0*/  IMAD.WIDE R2, R7, 0x4, R2 ;  /* 0x0000000407027825 */ /* 0x010fe200078e0202 */
[----:B------:R-:W-:-:S07]  /*00d0*/  CS2R R6, SRZ ;  /* 0x0000000000067805 */ /* 0x000fce000001ff00 */
[----:B------:R-:W2:Y:S04]  /*00e0*/  @!P0 LDG.E.64 R8, desc[UR4][R4.64] ;  /* 0x0000000404088981 */ /* 0x000ea8000c1e1b00 */
[----:B------:R-:W2:Y:S02]  /*00f0*/  @!P0 LDG.E.64 R6, desc[UR4][R2.64] ;  /* 0x0000000402068981 */ /* 0x000ea4000c1e1b00 */
[----:B--2---:R-:W-:Y:S01]  /*0100*/  FADD R6, R8, R6 ;  /* 0x0000000608067221 */ /* 0x004fe20000000000 */
[----:B------:R-:W-:Y:S01]  /*0110*/  FADD R7, R9, R7 ;  /* 0x0000000709077221 */ /* 0x000fe20000000000 */
[----:B------:R-:W-:Y:S06]  /*0120*/  @P0 EXIT ;  /* 0x000000000000094d */ /* 0x000fec0003800000 */
[----:B------:R-:W-:Y:S01]  /*0130*/  STG.E.64 desc[UR4][R2.64], R6 ;  /* 0x0000000602007986 */ /* 0x000fe2000c101b04 */
[----:B------:R-:W-:Y:S05]  /*0140*/  EXIT ;  /* 0x000000000000794d */ /* 0x000fea0003800000 */
.L_x_0:
[----:B------:R-:W-:-:S00]  /*0150*/  BRA `(.L_x_0) ;  /* 0xfffffffc00fc7947 */ /* 0x000fc0000383ffff */
[----:B------:R-:W-:-:S00]  /*0160*/  NOP ;  /* 0x0000000000007918 */ /* 0x000fc00000000000 */
        /* <DEDUP_REMOVED lines=9> */
.L_x_1:


//--------------------- .nv.constant0.triton_poi_fused_add_6 --------------------------
	.section	.nv.constant0.triton_poi_fused_add_6,"a",@progbits
	.sectionflags	@""
	.align	4
.nv.constant0.triton_poi_fused_add_6:
	.zero		548
